	.target	sm_120a

	.elftype	@"ET_EXEC"


//--------------------- .note.nv.tkinfo           --------------------------
	.section	.note.nv.tkinfo,"",@"SHT_NOTE"
	.sectionflags	@"SHF_NOTE_NV_TKINFO"
	.tkinfo
        /*0018*/ 	.word	0x00000080
        /*0030*/ 	.string	""
        /*0030*/ 	.string	"ptxas"
        /*0030*/ 	.string	"Cuda compilation tools, release 12.8, V12.8.93"
        /*0030*/ 	.string	"Build cuda_12.8.r12.8/compiler.35583870_0"
        /*0030*/ 	.string	"-v  -lineinfo  -arch sm_120a "



//--------------------- .note.nv.cuver            --------------------------
	.section	.note.nv.cuver,"",@"SHT_NOTE"
	.sectionflags	@"SHF_NOTE_NV_CUVER"
        /*0018*/ 	.short	0x0001
        /*001a*/ 	.short	0x0078
        /*001c*/ 	.short	0x0001
        /*001e*/ 	.short	0x0000
        /*0020*/ 	.short	0x0001
        /*0022*/ 	.short	0x0000


//--------------------- .nv.info                  --------------------------
	.section	.nv.info,"",@"SHT_CUDA_INFO"
	.align	4


	//----- nvinfo : EIATTR_REGCOUNT
	.align		4
        /*0000*/ 	.byte	0x04, 0x2f
        /*0002*/ 	.short	(.L_2 - .L_1)
	.align		4
.L_1:
        /*0004*/ 	.word	index@(triton_red_fused__scaled_dot_product_efficient_attention_mean_pow_6)
        /*0008*/ 	.word	0x00000018


	//----- nvinfo : EIATTR_FRAME_SIZE
	.align		4
.L_2:
        /*000c*/ 	.byte	0x04, 0x11
        /*000e*/ 	.short	(.L_4 - .L_3)
	.align		4
.L_3:
        /*0010*/ 	.word	index@(triton_red_fused__scaled_dot_product_efficient_attention_mean_pow_6)
        /*0014*/ 	.word	0x00000000


	//----- nvinfo : EIATTR_MIN_STACK_SIZE
	.align		4
.L_4:
        /*0018*/ 	.byte	0x04, 0x12
        /*001a*/ 	.short	(.L_6 - .L_5)
	.align		4
.L_5:
        /*001c*/ 	.word	index@(triton_red_fused__scaled_dot_product_efficient_attention_mean_pow_6)
        /*0020*/ 	.word	0x00000000
.L_6:


//--------------------- .nv.info.triton_red_fused__scaled_dot_product_efficient_attention_mean_pow_6 --------------------------
	.section	.nv.info.triton_red_fused__scaled_dot_product_efficient_attention_mean_pow_6,"",@"SHT_CUDA_INFO"
	.sectionflags	@""
	.align	4


	//----- nvinfo : EIATTR_CUDA_API_VERSION
	.align		4
        /*0000*/ 	.byte	0x04, 0x37
        /*0002*/ 	.short	(.L_8 - .L_7)
.L_7:
        /*0004*/ 	.word	0x00000080


	//----- nvinfo : EIATTR_KPARAM_INFO
	.align		4
.L_8:
        /*0008*/ 	.byte	0x04, 0x17
        /*000a*/ 	.short	(.L_10 - .L_9)
.L_9:
        /*000c*/ 	.word	0x00000000
        /*0010*/ 	.short	0x0004
        /*0012*/ 	.short	0x0018
        /*0014*/ 	.byte	0x00, 0xf4, 0x21, 0x00


	//----- nvinfo : EIATTR_KPARAM_INFO
	.align		4
.L_10:
        /*0018*/ 	.byte	0x04, 0x17
        /*001a*/ 	.short	(.L_12 - .L_11)
.L_11:
        /*001c*/ 	.word	0x00000000
        /*0020*/ 	.short	0x0003
        /*0022*/ 	.short	0x0014
        /*0024*/ 	.byte	0x00, 0xf0, 0x11, 0x00


	//----- nvinfo : EIATTR_KPARAM_INFO
	.align		4
.L_12:
        /*0028*/ 	.byte	0x04, 0x17
        /*002a*/ 	.short	(.L_14 - .L_13)
.L_13:
        /*002c*/ 	.word	0x00000000
        /*0030*/ 	.short	0x0002
        /*0032*/ 	.short	0x0010
        /*0034*/ 	.byte	0x00, 0xf0, 0x11, 0x00


	//----- nvinfo : EIATTR_KPARAM_INFO
	.align		4
.L_14:
        /*0038*/ 	.byte	0x04, 0x17
        /*003a*/ 	.short	(.L_16 - .L_15)
.L_15:
        /*003c*/ 	.word	0x00000000
        /*0040*/ 	.short	0x0001
        /*0042*/ 	.short	0x0008
        /*0044*/ 	.byte	0x00, 0xf4, 0x21, 0x00


	//----- nvinfo : EIATTR_KPARAM_INFO
	.align		4
.L_16:
        /*0048*/ 	.byte	0x04, 0x17
        /*004a*/ 	.short	(.L_18 - .L_17)
.L_17:
        /*004c*/ 	.word	0x00000000
        /*0050*/ 	.short	0x0000
        /*0052*/ 	.short	0x0000
        /*0054*/ 	.byte	0x00, 0xf4, 0x21, 0x00


	//----- nvinfo : EIATTR_SPARSE_MMA_MASK
	.align		4
.L_18:
        /*0058*/ 	.byte	0x03, 0x50
        /*005a*/ 	.short	0x0000


	//----- nvinfo : EIATTR_MAXREG_COUNT
	.align		4
        /*005c*/ 	.byte	0x03, 0x1b
        /*005e*/ 	.short	0x0080


	//----- nvinfo : EIATTR_NUM_BARRIERS
	.align		4
        /*0060*/ 	.byte	0x02, 0x4c
        /*0062*/ 	.byte	0x01
	.zero		1


	//----- nvinfo : EIATTR_COOP_GROUP_MASK_REGIDS
	.align		4
        /*0064*/ 	.byte	0x04, 0x29
        /*0066*/ 	.short	(.L_20 - .L_19)


	//   ....[0]....
.L_19:
        /*0068*/ 	.word	0xffffffff


	//   ....[1]....
        /*006c*/ 	.word	0xffffffff


	//   ....[2]....
        /*0070*/ 	.word	0xffffffff


	//   ....[3]....
        /*0074*/ 	.word	0xffffffff


	//   ....[4]....
        /*0078*/ 	.word	0xffffffff


	//   ....[5]....
        /*007c*/ 	.word	0xffffffff


	//   ....[6]....
        /*0080*/ 	.word	0xffffffff


	//   ....[7]....
        /*0084*/ 	.word	0xffffffff


	//   ....[8]....
        /*0088*/ 	.word	0xffffffff


	//----- nvinfo : EIATTR_COOP_GROUP_INSTR_OFFSETS
	.align		4
.L_20:
        /*008c*/ 	.byte	0x04, 0x28
        /*008e*/ 	.short	(.L_22 - .L_21)


	//   ....[0]....
.L_21:
        /*0090*/ 	.word	0x00000460


	//   ....[1]....
        /*0094*/ 	.word	0x00000500


	//   ....[2]....
        /*0098*/ 	.word	0x00000570


	//   ....[3]....
        /*009c*/ 	.word	0x00000590


	//   ....[4]....
        /*00a0*/ 	.word	0x000005c0


	//   ....[5]....
        /*00a4*/ 	.word	0x00000660


	//   ....[6]....
        /*00a8*/ 	.word	0x00000680


	//   ....[7]....
        /*00ac*/ 	.word	0x000006a0


	//   ....[8]....
        /*00b0*/ 	.word	0x00000720


	//----- nvinfo : EIATTR_VRC_CTA_INIT_COUNT
	.align		4
.L_22:
        /*00b4*/ 	.byte	0x02, 0x4a
	.zero		1
	.zero		1


	//----- nvinfo : EIATTR_EXIT_INSTR_OFFSETS
	.align		4
        /*00b8*/ 	.byte	0x04, 0x1c
        /*00ba*/ 	.short	(.L_24 - .L_23)


	//   ....[0]....
.L_23:
        /*00bc*/ 	.word	0x00000dc0


	//   ....[1]....
        /*00c0*/ 	.word	0x00000de0


	//----- nvinfo : EIATTR_REQNTID
	.align		4
.L_24:
        /*00c4*/ 	.byte	0x04, 0x10
        /*00c6*/ 	.short	(.L_26 - .L_25)
.L_25:
        /*00c8*/ 	.word	0x00000200
        /*00cc*/ 	.word	0x00000001
        /*00d0*/ 	.word	0x00000001


	//----- nvinfo : EIATTR_CBANK_PARAM_SIZE
	.align		4
.L_26:
        /*00d4*/ 	.byte	0x03, 0x19
        /*00d6*/ 	.short	0x0020


	//----- nvinfo : EIATTR_PARAM_CBANK
	.align		4
        /*00d8*/ 	.byte	0x04, 0x0a
        /*00da*/ 	.short	(.L_28 - .L_27)
	.align		4
.L_27:
        /*00dc*/ 	.word	index@(.nv.constant0.triton_red_fused__scaled_dot_product_efficient_attention_mean_pow_6)
        /*00e0*/ 	.short	0x0380
        /*00e2*/ 	.short	0x0020


	//----- nvinfo : EIATTR_SW_WAR
	.align		4
.L_28:
        /*00e4*/ 	.byte	0x04, 0x36
        /*00e6*/ 	.short	(.L_30 - .L_29)
.L_29:
        /*00e8*/ 	.word	0x00000000
.L_30:


//--------------------- .nv.compat                --------------------------
	.section	.nv.compat,"",@"SHT_CUDA_COMPAT_INFO"
	.align	4
        /*0000*/ 	.byte	0x02, 0x02, 0x01, 0x00, 0x02, 0x05, 0x05, 0x00, 0x02, 0x03, 0x00, 0x00, 0x02, 0x06, 0x01, 0x00


//--------------------- .nv.callgraph             --------------------------
	.section	.nv.callgraph,"",@"SHT_CUDA_CALLGRAPH"
	.align	4
	.sectionentsize	8
	.align		4
        /*0000*/ 	.word	0x00000000
	.align		4
        /*0004*/ 	.word	0xffffffff
	.align		4
        /*0008*/ 	.word	0x00000000
	.align		4
        /*000c*/ 	.word	0xfffffffe
	.align		4
        /*0010*/ 	.word	0x00000000
	.align		4
        /*0014*/ 	.word	0xfffffffd
	.align		4
        /*0018*/ 	.word	0x00000000
	.align		4
        /*001c*/ 	.word	0xfffffffc


//--------------------- .nv.constant4             --------------------------
	.section	.nv.constant4,"a",@progbits
	.align	8
	.align		8
.nv.constant4:
        /*0000*/ 	.dword	_$_str


//--------------------- .text.triton_red_fused__scaled_dot_product_efficient_attention_mean_pow_6 --------------------------
	.section	.text.triton_red_fused__scaled_dot_product_efficient_attention_mean_pow_6,"ax",@progbits
	.align	128
        .global         triton_red_fused__scaled_dot_product_efficient_attention_mean_pow_6
        .type           triton_red_fused__scaled_dot_product_efficient_attention_mean_pow_6,@function
        .size           triton_red_fused__scaled_dot_product_efficient_attention_mean_pow_6,(.L_x_2 - triton_red_fused__scaled_dot_product_efficient_attention_mean_pow_6)
        .other          triton_red_fused__scaled_dot_product_efficient_attention_mean_pow_6,@"STO_CUDA_ENTRY STV_DEFAULT"
triton_red_fused__scaled_dot_product_efficient_attention_mean_pow_6:
.text.triton_red_fused__scaled_dot_product_efficient_attention_mean_pow_6:
[----:B------:R-:W0:Y:S01]  /*0000*/  LDC R1, c[0x0][0x37c] ;  /* 0x0000df00ff017b82 */ /* 0x000e220000000800 */
[----:B------:R-:W1:Y:S01]  /*0010*/  S2R R18, SR_TID.X ;  /* 0x0000000000127919 */ /* 0x000e620000002100 */
[----:B------:R-:W2:Y:S01]  /*0020*/  S2R R16, SR_CTAID.X ;  /* 0x0000000000107919 */ /* 0x000ea20000002500 */
[----:B-1----:R-:W-:Y:S01]  /*0030*/  IMAD.SHL.U32 R7, R18, 0x4, RZ ;  /* 0x0000000412077824 */ /* 0x002fe200078e00ff */
[C---:B--2---:R-:W-:Y:S01]  /*0040*/  ISETP.GE.U32.AND P0, PT, R16.reuse, 0x101, PT ;  /* 0x000001011000780c */ /* 0x044fe20003f06070 */
[----:B------:R-:W-:-:S03]  /*0050*/  IMAD R2, R16, 0x1400, RZ ;  /* 0x0000140010027824 */ /* 0x000fc600078e02ff */
[----:B------:R-:W-:-:S04]  /*0060*/  LOP3.LUT R4, R7, 0x7fc, RZ, 0xc0, !PT ;  /* 0x000007fc07047812 */ /* 0x000fc800078ec0ff */
[----:B------:R-:W-:-:S05]  /*0070*/  IADD3 R0, PT, PT, R4, R2, RZ ;  /* 0x0000000204007210 */ /* 0x000fca0007ffe0ff */
[----:B------:R-:W-:Y:S01]  /*0080*/  @P0 SHF.R.S32.HI R9, RZ, 0x1f, R0 ;  /* 0x0000001fff090819 */ /* 0x000fe20000011400 */
[----:B------:R-:W-:Y:S01]  /*0090*/  @P0 MOV R17, RZ ;  /* 0x000000ff00110202 */ /* 0x000fe20000000f00 */
[----:B------:R-:W-:Y:S01]  /*00a0*/  @P0 MOV R5, RZ ;  /* 0x000000ff00050202 */ /* 0x000fe20000000f00 */
[----:B------:R-:W-:Y:S01]  /*00b0*/  @P0 MOV R8, R0 ;  /* 0x0000000000080202 */ /* 0x000fe20000000f00 */
[----:B0-----:R-:W-:Y:S06]  /*00c0*/  @P0 BRA `(.L_x_0) ;  /* 0x0000000000e40947 */ /* 0x001fec0003800000 */
[----:B------:R-:W0:Y:S01]  /*00d0*/  LDC.64 R12, c[0x0][0x380] ;  /* 0x0000e000ff0c7b82 */ /* 0x000e220000000a00 */
[----:B------:R-:W1:Y:S01]  /*00e0*/  LDCU.64 UR6, c[0x0][0x380] ;  /* 0x00007000ff0677ac */ /* 0x000e620008000a00 */
[----:B------:R-:W-:Y:S01]  /*00f0*/  IADD3 R11, PT, PT, R2, 0x800, R7 ;  /* 0x00000800020b7810 */ /* 0x000fe20007ffe007 */
[----:B------:R-:W-:Y:S01]  /*0100*/  HFMA2 R5, -RZ, RZ, 0, 0 ;  /* 0x00000000ff057431 */ /* 0x000fe200000001ff */
[----:B------:R-:W-:Y:S01]  /*0110*/  UMOV UR4, 0xf0 ;  /* 0x000000f000047882 */ /* 0x000fe20000000000 */
[----:B------:R-:W-:Y:S01]  /*0120*/  MOV R3, RZ ;  /* 0x000000ff00037202 */ /* 0x000fe20000000f00 */
[----:B------:R-:W-:Y:S01]  /*0130*/  USHF.R.U32 UR4, UR4, 0x4, URZ ;  /* 0x0000000404047899 */ /* 0x000fe200080016ff */
[----:B------:R-:W-:-:S03]  /*0140*/  UMOV UR5, 0x140 ;  /* 0x0000014000057882 */ /* 0x000fc60000000000 */
[----:B------:R-:W-:-:S04]  /*0150*/  ULOP3.LUT UR5, UR5, 0xf, UR4, 0xf8, !UPT ;  /* 0x0000000f05057892 */ /* 0x000fc8000f8ef804 */
[----:B------:R-:W-:Y:S01]  /*0160*/  USHF.L.U32 UR5, UR5, 0x14, URZ ;  /* 0x0000001405057899 */ /* 0x000fe200080006ff */
[----:B------:R-:W-:Y:S01]  /*0170*/  UMOV UR4, URZ ;  /* 0x000000ff00047c82 */ /* 0x000fe20008000000 */
[----:B------:R-:W-:Y:S01]  /*0180*/  LOP3.LUT R6, R4, 0x1000, RZ, 0xfc, !PT ;  /* 0x0000100004067812 */ /* 0x000fe200078efcff */
[----:B------:R-:W-:-:S04]  /*0190*/  IADD.64 R8, R2, R4 ;  /* 0x0000000402087235 */ /* 0x000fc800078e0200 */
[----:B------:R-:W-:Y:S01]  /*01a0*/  ISETP.GE.U32.AND P1, PT, R6, 0x1400, PT ;  /* 0x000014000600780c */ /* 0x000fe20003f26070 */
[----:B0-----:R-:W-:-:S04]  /*01b0*/  IMAD.WIDE.U32 R10, R11, 0x2, R12 ;  /* 0x000000020b0a7825 */ /* 0x001fc800078e000c */
[----:B------:R-:W-:Y:S02]  /*01c0*/  IMAD.WIDE.U32 R12, R0, 0x2, R12 ;  /* 0x00000002000c7825 */ /* 0x000fe400078e000c */
[----:B------:R-:W2:Y:S01]  /*01d0*/  LDG.E.EL.64 R10, desc[UR4][R10.64] ;  /* 0x000000040a0a7981 */ /* 0x000ea2000c2e1b00 */
[----:B-1----:R-:W-:-:S03]  /*01e0*/  LEA R14, P2, R8, UR6, 0x1 ;  /* 0x00000006080e7c11 */ /* 0x002fc6000f8408ff */
[----:B------:R-:W3:Y:S01]  /*01f0*/  LDG.E.EL.64 R12, desc[UR4][R12.64] ;  /* 0x000000040c0c7981 */ /* 0x000ee2000c2e1b00 */
[----:B------:R-:W-:Y:S01]  /*0200*/  LEA.HI.X R15, R8, UR7, R9, 0x1, P2 ;  /* 0x00000007080f7c11 */ /* 0x000fe200090f0c09 */
[----:B------:R-:W-:-:S06]  /*0210*/  CS2R R8, SRZ ;  /* 0x0000000000087805 */ /* 0x000fcc000001ff00 */
[----:B------:R-:W4:Y:S01]  /*0220*/  @!P1 LDG.E.EL.64 R8, desc[UR4][R14.64+0x2000] ;  /* 0x002000040e089981 */ /* 0x000f22000c2e1b00 */
[----:B--2---:R-:W-:Y:S01]  /*0230*/  IMAD.U32 R17, R11, 0x10000, RZ ;  /* 0x000100000b117824 */ /* 0x004fe200078e00ff */
[C---:B------:R-:W-:Y:S01]  /*0240*/  PRMT R11, R10.reuse, 0x7632, R11 ;  /* 0x000076320a0b7816 */ /* 0x040fe2000000000b */
[----:B------:R-:W-:Y:S01]  /*0250*/  IMAD.U32 R19, R10, 0x10000, RZ ;  /* 0x000100000a137824 */ /* 0x000fe200078e00ff */
[----:B---3--:R-:W-:Y:S01]  /*0260*/  SHF.L.U32 R6, R13, 0x10, RZ ;  /* 0x000000100d067819 */ /* 0x008fe200000006ff */
[----:B------:R-:W-:Y:S01]  /*0270*/  FMUL R17, R17, R17 ;  /* 0x0000001111117220 */ /* 0x000fe20000400000 */
[C---:B------:R-:W-:Y:S01]  /*0280*/  PRMT R10, R12.reuse, 0x7632, R10 ;  /* 0x000076320c0a7816 */ /* 0x040fe2000000000a */
[----:B------:R-:W-:Y:S02]  /*0290*/  IMAD.U32 R12, R12, 0x10000, RZ ;  /* 0x000100000c0c7824 */ /* 0x000fe400078e00ff */
[----:B------:R-:W-:Y:S01]  /*02a0*/  FMUL R19, R19, R19 ;  /* 0x0000001313137220 */ /* 0x000fe20000400000 */
[----:B------:R-:W-:Y:S01]  /*02b0*/  FFMA R6, R6, R6, R17 ;  /* 0x0000000606067223 */ /* 0x000fe20000000011 */
[----:B------:R-:W-:-:S02]  /*02c0*/  SHF.L.U32 R17, R11, 0x10, RZ ;  /* 0x000000100b117819 */ /* 0x000fc400000006ff */
[----:B------:R-:W-:Y:S01]  /*02d0*/  PRMT R11, R11, 0x7632, R11 ;  /* 0x000076320b0b7816 */ /* 0x000fe2000000000b */
[----:B------:R-:W-:Y:S01]  /*02e0*/  FFMA R12, R12, R12, R19 ;  /* 0x0000000c0c0c7223 */ /* 0x000fe20000000013 */
[----:B------:R-:W-:Y:S01]  /*02f0*/  SHF.L.U32 R10, R10, 0x10, RZ ;  /* 0x000000100a0a7819 */ /* 0x000fe200000006ff */
[----:B------:R-:W-:Y:S01]  /*0300*/  FMUL R17, R17, R17 ;  /* 0x0000001111117220 */ /* 0x000fe20000400000 */
[----:B----4-:R-:W-:Y:S01]  /*0310*/  PRMT R14, R8, 0x7632, R14 ;  /* 0x00007632080e7816 */ /* 0x010fe2000000000e */
[----:B------:R-:W-:Y:S01]  /*0320*/  IMAD.U32 R11, R11, 0x10000, RZ ;  /* 0x000100000b0b7824 */ /* 0x000fe200078e00ff */
[----:B------:R-:W-:Y:S01]  /*0330*/  PRMT R13, R13, 0x7632, R13 ;  /* 0x000076320d0d7816 */ /* 0x000fe2000000000d */
[----:B------:R-:W-:Y:S01]  /*0340*/  FFMA R17, R10, R10, R17 ;  /* 0x0000000a0a117223 */ /* 0x000fe20000000011 */
[----:B------:R-:W-:Y:S01]  /*0350*/  SHF.L.U32 R14, R14, 0x10, RZ ;  /* 0x000000100e0e7819 */ /* 0x000fe200000006ff */
[----:B------:R-:W-:Y:S01]  /*0360*/  IMAD.U32 R15, R8, 0x10000, RZ ;  /* 0x00010000080f7824 */ /* 0x000fe200078e00ff */
[----:B------:R-:W-:Y:S01]  /*0370*/  SHF.L.U32 R13, R13, 0x10, RZ ;  /* 0x000000100d0d7819 */ /* 0x000fe200000006ff */
[----:B------:R-:W-:Y:S01]  /*0380*/  FMUL R8, R11, R11 ;  /* 0x0000000b0b087220 */ /* 0x000fe20000400000 */
[C---:B------:R-:W-:Y:S01]  /*0390*/  PRMT R10, R9.reuse, 0x7632, R10 ;  /* 0x00007632090a7816 */ /* 0x040fe2000000000a */
[----:B------:R-:W-:-:S02]  /*03a0*/  IMAD.U32 R9, R9, 0x10000, RZ ;  /* 0x0001000009097824 */ /* 0x000fc400078e00ff */
[----:B------:R-:W-:Y:S01]  /*03b0*/  @!P1 FFMA R12, R15, R15, R12 ;  /* 0x0000000f0f0c9223 */ /* 0x000fe2000000000c */
[----:B------:R-:W-:Y:S01]  /*03c0*/  @!P1 FFMA R17, R14, R14, R17 ;  /* 0x0000000e0e119223 */ /* 0x000fe20000000011 */
[----:B------:R-:W-:Y:S01]  /*03d0*/  SHF.L.U32 R11, R10, 0x10, RZ ;  /* 0x000000100a0b7819 */ /* 0x000fe200000006ff */
[----:B------:R-:W-:Y:S01]  /*03e0*/  FFMA R8, R13, R13, R8 ;  /* 0x0000000d0d087223 */ /* 0x000fe20000000008 */
[----:B------:R-:W-:Y:S01]  /*03f0*/  @!P1 FFMA R6, R9, R9, R6 ;  /* 0x0000000909069223 */ /* 0x000fe20000000006 */
[----:B------:R-:W-:Y:S01]  /*0400*/  FADD R17, R17, R12 ;  /* 0x0000000c11117221 */ /* 0x000fe20000000000 */
[----:B------:R-:W-:Y:S01]  /*0410*/  SHF.R.S32.HI R9, RZ, 0x1f, R0 ;  /* 0x0000001fff097819 */ /* 0x000fe20000011400 */
[----:B------:R-:W-:Y:S02]  /*0420*/  @!P1 FFMA R8, R11, R11, R8 ;  /* 0x0000000b0b089223 */ /* 0x000fe40000000008 */
[----:B------:R-:W-:-:S04]  /*0430*/  FADD R17, R6, R17 ;  /* 0x0000001106117221 */ /* 0x000fc80000000000 */
[----:B------:R-:W-:Y:S01]  /*0440*/  FADD R17, R8, R17 ;  /* 0x0000001108117221 */ /* 0x000fe20000000000 */
[----:B------:R-:W-:-:S07]  /*0450*/  MOV R8, R0 ;  /* 0x0000000000087202 */ /* 0x000fce0000000f00 */
.L_x_0:
[----:B------:R-:W0:Y:S01]  /*0460*/  SHFL.BFLY PT, R0, R17, 0x10, 0x1f ;  /* 0x0e001f0011007f89 */ /* 0x000e2200000e0000 */
[----:B------:R-:W1:Y:S01]  /*0470*/  S2UR UR5, SR_CgaCtaId ;  /* 0x00000000000579c3 */ /* 0x000e620000008800 */
[C---:B------:R-:W-:Y:S01]  /*0480*/  LOP3.LUT P1, RZ, R18.reuse, 0x1f, RZ, 0xc0, !PT ;  /* 0x0000001f12ff7812 */ /* 0x040fe2000782c0ff */
[----:B------:R-:W-:Y:S01]  /*0490*/  UMOV UR4, 0x400 ;  /* 0x0000040000047882 */ /* 0x000fe20000000000 */
[----:B------:R-:W-:Y:S01]  /*04a0*/  ISETP.GE.U32.AND P2, PT, R18, 0x10, PT ;  /* 0x000000101200780c */ /* 0x000fe20003f46070 */
[----:B------:R-:W2:Y:S01]  /*04b0*/  LDCU.64 UR8, c[0x0][0x380] ;  /* 0x00007000ff0877ac */ /* 0x000ea20008000a00 */
[----:B------:R-:W3:Y:S01]  /*04c0*/  LDCU.64 UR6, c[0x0][0x388] ;  /* 0x00007100ff0677ac */ /* 0x000ee20008000a00 */
[----:B0-----:R-:W-:Y:S01]  /*04d0*/  FADD R3, R0, R17 ;  /* 0x0000001100037221 */ /* 0x001fe20000000000 */
[----:B-1----:R-:W-:-:S03]  /*04e0*/  ULEA UR4, UR5, UR4, 0x18 ;  /* 0x0000000405047291 */ /* 0x002fc6000f8ec0ff */
[----:B------:R-:W-:Y:S01]  /*04f0*/  UMOV UR5, 0xf0 ;  /* 0x000000f000057882 */ /* 0x000fe20000000000 */
[----:B------:R-:W0:Y:S01]  /*0500*/  SHFL.BFLY PT, R0, R3, 0x8, 0x1f ;  /* 0x0d001f0003007f89 */ /* 0x000e2200000e0000 */
[----:B------:R-:W-:Y:S01]  /*0510*/  USHF.R.U32 UR10, UR5, 0x4, URZ ;  /* 0x00000004050a7899 */ /* 0x000fe200080016ff */
[----:B------:R-:W-:-:S03]  /*0520*/  UMOV UR11, 0x140 ;  /* 0x00000140000b7882 */ /* 0x000fc60000000000 */
[----:B------:R-:W-:-:S04]  /*0530*/  ULOP3.LUT UR11, UR11, 0xf, UR10, 0xf8, !UPT ;  /* 0x0000000f0b0b7892 */ /* 0x000fc8000f8ef80a */
[----:B------:R-:W-:Y:S01]  /*0540*/  USHF.L.U32 UR11, UR11, 0x14, URZ ;  /* 0x000000140b0b7899 */ /* 0x000fe200080006ff */
[----:B------:R-:W-:Y:S01]  /*0550*/  UMOV UR10, URZ ;  /* 0x000000ff000a7c82 */ /* 0x000fe20008000000 */
[----:B0-----:R-:W-:-:S05]  /*0560*/  FADD R6, R3, R0 ;  /* 0x0000000003067221 */ /* 0x001fca0000000000 */
[----:B------:R-:W0:Y:S02]  /*0570*/  SHFL.BFLY PT, R11, R6, 0x4, 0x1f ;  /* 0x0c801f00060b7f89 */ /* 0x000e2400000e0000 */
[----:B0-----:R-:W-:-:S05]  /*0580*/  FADD R11, R6, R11 ;  /* 0x0000000b060b7221 */ /* 0x001fca0000000000 */
[----:B------:R-:W0:Y:S02]  /*0590*/  SHFL.BFLY PT, R0, R11, 0x2, 0x1f ;  /* 0x0c401f000b007f89 */ /* 0x000e2400000e0000 */
[----:B0-----:R-:W-:Y:S01]  /*05a0*/  FADD R10, R11, R0 ;  /* 0x000000000b0a7221 */ /* 0x001fe20000000000 */
[----:B------:R-:W-:-:S04]  /*05b0*/  SHF.R.U32.HI R0, RZ, 0x5, R18 ;  /* 0x00000005ff007819 */ /* 0x000fc80000011612 */
[----:B------:R-:W0:Y:S01]  /*05c0*/  SHFL.BFLY PT, R13, R10, 0x1, 0x1f ;  /* 0x0c201f000a0d7f89 */ /* 0x000e2200000e0000 */
[----:B------:R-:W-:-:S04]  /*05d0*/  LOP3.LUT R0, R0, 0xf, RZ, 0xc0, !PT ;  /* 0x0000000f00007812 */ /* 0x000fc800078ec0ff */
[----:B------:R-:W-:Y:S01]  /*05e0*/  LEA R0, R0, UR4, 0x2 ;  /* 0x0000000400007c11 */ /* 0x000fe2000f8e10ff */
[----:B0-----:R-:W-:-:S05]  /*05f0*/  FADD R15, R10, R13 ;  /* 0x0000000d0a0f7221 */ /* 0x001fca0000000000 */
[----:B------:R-:W-:Y:S01]  /*0600*/  @!P1 STS [R0], R15 ;  /* 0x0000000f00009388 */ /* 0x000fe20000000800 */
[----:B------:R-:W-:Y:S01]  /*0610*/  BAR.SYNC.DEFER_BLOCKING 0x0 ;  /* 0x0000000000007b1d */ /* 0x000fe20000010000 */
[----:B------:R-:W-:Y:S01]  /*0620*/  ISETP.NE.AND P1, PT, R18, RZ, PT ;  /* 0x000000ff1200720c */ /* 0x000fe20003f25270 */
[----:B------:R-:W-:-:S04]  /*0630*/  CS2R R18, SRZ ;  /* 0x0000000000127805 */ /* 0x000fc8000001ff00 */
[----:B------:R-:W0:Y:S01]  /*0640*/  @!P2 LDS R12, [R7+UR4] ;  /* 0x00000004070ca984 */ /* 0x000e220008000800 */
[----:B--2---:R-:W-:-:S03]  /*0650*/  LEA R10, P2, R8, UR8, 0x1 ;  /* 0x00000008080a7c11 */ /* 0x004fc6000f8408ff */
[----:B0-----:R-:W0:Y:S02]  /*0660*/  SHFL.BFLY PT, R3, R12, 0x8, 0x1f ;  /* 0x0d001f000c037f89 */ /* 0x001e2400000e0000 */
[----:B0-----:R-:W-:-:S05]  /*0670*/  FADD R3, R12, R3 ;  /* 0x000000030c037221 */ /* 0x001fca0000000000 */
[----:B------:R-:W0:Y:S02]  /*0680*/  SHFL.BFLY PT, R6, R3, 0x4, 0x1f ;  /* 0x0c801f0003067f89 */ /* 0x000e2400000e0000 */
[----:B0-----:R-:W-:-:S05]  /*0690*/  FADD R6, R3, R6 ;  /* 0x0000000603067221 */ /* 0x001fca0000000000 */
[----:B------:R-:W0:Y:S02]  /*06a0*/  SHFL.BFLY PT, R11, R6, 0x2, 0x1f ;  /* 0x0c401f00060b7f89 */ /* 0x000e2400000e0000 */
[----:B0-----:R-:W-:Y:S01]  /*06b0*/  FADD R13, R6, R11 ;  /* 0x0000000b060d7221 */ /* 0x001fe20000000000 */
[----:B------:R-:W-:Y:S01]  /*06c0*/  LEA.HI.X R11, R8, UR9, R9, 0x1, P2 ;  /* 0x00000009080b7c11 */ /* 0x000fe200090f0c09 */
[----:B------:R-:W-:Y:S01]  /*06d0*/  USHF.R.U32 UR8, UR5, 0x4, URZ ;  /* 0x0000000405087899 */ /* 0x000fe200080016ff */
[----:B------:R-:W-:-:S03]  /*06e0*/  UMOV UR9, 0x120 ;  /* 0x0000012000097882 */ /* 0x000fc60000000000 */
[----:B------:R-:W-:-:S04]  /*06f0*/  ULOP3.LUT UR9, UR9, 0xf, UR8, 0xf8, !UPT ;  /* 0x0000000f09097892 */ /* 0x000fc8000f8ef808 */
[----:B------:R-:W-:Y:S01]  /*0700*/  USHF.L.U32 UR9, UR9, 0x14, URZ ;  /* 0x0000001409097899 */ /* 0x000fe200080006ff */
[----:B------:R-:W-:Y:S01]  /*0710*/  UMOV UR8, URZ ;  /* 0x000000ff00087c82 */ /* 0x000fe20008000000 */
[----:B------:R-:W0:Y:S02]  /*0720*/  SHFL.BFLY PT, R14, R13, 0x1, 0x1f ;  /* 0x0c201f000d0e7f89 */ /* 0x000e2400000e0000 */
[----:B0-----:R-:W-:-:S05]  /*0730*/  FADD R14, R13, R14 ;  /* 0x0000000e0d0e7221 */ /* 0x001fca0000000000 */
[----:B------:R0:W-:Y:S01]  /*0740*/  @!P1 STS [R7+UR4], R14 ;  /* 0x0000000e07009988 */ /* 0x0001e20008000804 */
[----:B------:R-:W-:Y:S01]  /*0750*/  BAR.SYNC.DEFER_BLOCKING 0x0 ;  /* 0x0000000000007b1d */ /* 0x000fe20000010000 */
[----:B---3--:R-:W-:-:S04]  /*0760*/  LEA R8, P1, R4, UR6, 0x1 ;  /* 0x0000000604087c11 */ /* 0x008fc8000f8208ff */
[----:B------:R-:W-:-:S03]  /*0770*/  LEA.HI.X R9, R4, UR7, R5, 0x1, P1 ;  /* 0x0000000704097c11 */ /* 0x000fc600088f0c05 */
[----:B0-----:R-:W0:Y:S01]  /*0780*/  LDC.64 R6, c[0x0][0x380] ;  /* 0x0000e000ff067b82 */ /* 0x001e220000000a00 */
[----:B------:R-:W2:Y:S04]  /*0790*/  @!P0 LDG.E.EF.64 R18, desc[UR8][R10.64] ;  /* 0x000000080a128981 */ /* 0x000ea8000c0e1b00 */
[----:B------:R-:W3:Y:S01]  /*07a0*/  LDG.E.EL.64 R12, desc[UR10][R8.64] ;  /* 0x0000000a080c7981 */ /* 0x000ee2000c2e1b00 */
[----:B------:R-:W-:Y:S01]  /*07b0*/  MOV R3, 0x394ccccd ;  /* 0x394ccccd00037802 */ /* 0x000fe20000000f00 */
[----:B------:R-:W1:Y:S02]  /*07c0*/  LDCU.64 UR6, c[0x0][0x358] ;  /* 0x00006b00ff0677ac */ /* 0x000e640008000a00 */
[----:B------:R-:W4:Y:S02]  /*07d0*/  LDS R0, [UR4] ;  /* 0x00000004ff007984 */ /* 0x000f240008000800 */
[----:B----4-:R-:W-:-:S06]  /*07e0*/  FFMA R0, R0, R3, 9.9999999747524270788e-07 ;  /* 0x358637bd00007423 */ /* 0x010fcc0000000003 */
[----:B------:R-:W4:Y:S01]  /*07f0*/  MUFU.RSQ R0, R0 ;  /* 0x0000000000007308 */ /* 0x000f220000001400 */
[C---:B--2---:R-:W-:Y:S01]  /*0800*/  PRMT R17, R19.reuse, 0x7632, R17 ;  /* 0x0000763213117816 */ /* 0x044fe20000000011 */
[C---:B------:R-:W-:Y:S01]  /*0810*/  IMAD.U32 R15, R18.reuse, 0x10000, RZ ;  /* 0x00010000120f7824 */ /* 0x040fe200078e00ff */
[----:B------:R-:W-:Y:S02]  /*0820*/  PRMT R3, R18, 0x7632, R3 ;  /* 0x0000763212037816 */ /* 0x000fe40000000003 */
[----:B------:R-:W-:Y:S01]  /*0830*/  SHF.L.U32 R19, R19, 0x10, RZ ;  /* 0x0000001013137819 */ /* 0x000fe200000006ff */
[C---:B----4-:R-:W-:Y:S01]  /*0840*/  FMUL R15, R0.reuse, R15 ;  /* 0x0000000f000f7220 */ /* 0x050fe20000400000 */
[----:B---3--:R-:W-:Y:S01]  /*0850*/  PRMT R18, R13, 0x7632, R18 ;  /* 0x000076320d127816 */ /* 0x008fe20000000012 */
[----:B------:R-:W-:Y:S01]  /*0860*/  IMAD.U32 R3, R3, 0x10000, RZ ;  /* 0x0001000003037824 */ /* 0x000fe200078e00ff */
[----:B------:R-:W-:Y:S01]  /*0870*/  SHF.L.U32 R17, R17, 0x10, RZ ;  /* 0x0000001011117819 */ /* 0x000fe200000006ff */
[----:B------:R-:W-:Y:S01]  /*0880*/  FMUL R20, R0, R19 ;  /* 0x0000001300147220 */ /* 0x000fe20000400000 */
[C---:B------:R-:W-:Y:S01]  /*0890*/  PRMT R14, R12.reuse, 0x7632, R14 ;  /* 0x000076320c0e7816 */ /* 0x040fe2000000000e */
[----:B------:R-:W-:Y:S01]  /*08a0*/  IMAD.U32 R12, R12, 0x10000, RZ ;  /* 0x000100000c0c7824 */ /* 0x000fe200078e00ff */
[----:B------:R-:W-:Y:S01]  /*08b0*/  SHF.L.U32 R13, R13, 0x10, RZ ;  /* 0x000000100d0d7819 */ /* 0x000fe200000006ff */
[----:B------:R-:W-:Y:S01]  /*08c0*/  FMUL R17, R0, R17 ;  /* 0x0000001100117220 */ /* 0x000fe20000400000 */
[----:B------:R-:W-:Y:S01]  /*08d0*/  SHF.L.U32 R18, R18, 0x10, RZ ;  /* 0x0000001012127819 */ /* 0x000fe200000006ff */
[----:B------:R-:W-:-:S02]  /*08e0*/  IMAD.U32 R14, R14, 0x10000, RZ ;  /* 0x000100000e0e7824 */ /* 0x000fc400078e00ff */
[----:B------:R-:W-:Y:S01]  /*08f0*/  FMUL R3, R0, R3 ;  /* 0x0000000300037220 */ /* 0x000fe20000400000 */
[----:B------:R-:W-:Y:S01]  /*0900*/  FMUL R13, R13, R20 ;  /* 0x000000140d0d7220 */ /* 0x000fe20000400000 */
[----:B------:R-:W-:Y:S01]  /*0910*/  FMUL R12, R12, R15 ;  /* 0x0000000f0c0c7220 */ /* 0x000fe20000400000 */
[----:B------:R-:W-:Y:S01]  /*0920*/  FMUL R18, R18, R17 ;  /* 0x0000001112127220 */ /* 0x000fe20000400000 */
[----:B------:R-:W-:Y:S01]  /*0930*/  FMUL R3, R14, R3 ;  /* 0x000000030e037220 */ /* 0x000fe20000400000 */
[----:B------:R-:W-:-:S03]  /*0940*/  IADD3 R15, PT, PT, R2, 0x800, R4 ;  /* 0x00000800020f7810 */ /* 0x000fc60007ffe004 */
[----:B------:R-:W-:Y:S01]  /*0950*/  F2FP.BF16.F32.PACK_AB R21, R18, R13 ;  /* 0x0000000d1215723e */ /* 0x000fe200000010ff */
[----:B------:R-:W-:Y:S01]  /*0960*/  CS2R R18, SRZ ;  /* 0x0000000000127805 */ /* 0x000fe2000001ff00 */
[----:B------:R-:W-:Y:S01]  /*0970*/  F2FP.BF16.F32.PACK_AB R20, R3, R12 ;  /* 0x0000000c0314723e */ /* 0x000fe200000010ff */
[----:B0-----:R-:W-:-:S04]  /*0980*/  IMAD.WIDE R12, R15, 0x2, R6 ;  /* 0x000000020f0c7825 */ /* 0x001fc800078e0206 */
[----:B-1----:R0:W-:Y:S04]  /*0990*/  @!P0 STG.E.64 desc[UR6][R10.64], R20 ;  /* 0x000000140a008986 */ /* 0x0021e8000c101b06 */
[----:B------:R-:W2:Y:S04]  /*09a0*/  @!P0 LDG.E.EF.64 R18, desc[UR8][R12.64] ;  /* 0x000000080c128981 */ /* 0x000ea8000c0e1b00 */
[----:B------:R-:W3:Y:S01]  /*09b0*/  LDG.E.EL.64 R14, desc[UR10][R8.64+0x1000] ;  /* 0x0010000a080e7981 */ /* 0x000ee2000c2e1b00 */
[----:B------:R-:W-:Y:S01]  /*09c0*/  LOP3.LUT R4, R4, 0x1000, RZ, 0xfc, !PT ;  /* 0x0000100004047812 */ /* 0x000fe200078efcff */
[----:B------:R-:W-:Y:S01]  /*09d0*/  USHF.R.U32 UR8, UR5, 0x4, URZ ;  /* 0x0000000405087899 */ /* 0x000fe200080016ff */
[----:B------:R-:W-:-:S03]  /*09e0*/  UMOV UR9, 0x140 ;  /* 0x0000014000097882 */ /* 0x000fc60000000000 */
[----:B------:R-:W-:-:S04]  /*09f0*/  ULOP3.LUT UR9, UR9, 0xf, UR8, 0xf8, !UPT ;  /* 0x0000000f09097892 */ /* 0x000fc8000f8ef808 */
[----:B------:R-:W-:Y:S01]  /*0a00*/  USHF.L.U32 UR9, UR9, 0x14, URZ ;  /* 0x0000001409097899 */ /* 0x000fe200080006ff */
[----:B------:R-:W-:Y:S01]  /*0a10*/  UMOV UR8, URZ ;  /* 0x000000ff00087c82 */ /* 0x000fe20008000000 */
[----:B------:R-:W-:-:S03]  /*0a20*/  USHF.R.U32 UR4, UR5, 0x4, URZ ;  /* 0x0000000405047899 */ /* 0x000fc600080016ff */
[----:B------:R-:W-:Y:S02]  /*0a30*/  UMOV UR5, 0x120 ;  /* 0x0000012000057882 */ /* 0x000fe40000000000 */
[----:B------:R-:W-:-:S04]  /*0a40*/  ULOP3.LUT UR5, UR5, 0xf, UR4, 0xf8, !UPT ;  /* 0x0000000f05057892 */ /* 0x000fc8000f8ef804 */
[----:B------:R-:W-:Y:S01]  /*0a50*/  USHF.L.U32 UR5, UR5, 0x14, URZ ;  /* 0x0000001405057899 */ /* 0x000fe200080006ff */
[----:B------:R-:W-:Y:S01]  /*0a60*/  UMOV UR4, URZ ;  /* 0x000000ff00047c82 */ /* 0x000fe20008000000 */
[----:B------:R-:W-:-:S06]  /*0a70*/  ISETP.GE.U64.AND P1, PT, R4, 0x1400, PT ;  /* 0x000014000400780c */ /* 0x000fcc0003f36070 */
[----:B------:R-:W-:Y:S01]  /*0a80*/  ISETP.LT.U32.AND P2, PT, R16, 0x101, !P1 ;  /* 0x000001011000780c */ /* 0x000fe20004f41070 */
[C---:B--2---:R-:W-:Y:S01]  /*0a90*/  PRMT R3, R18.reuse, 0x7632, R3 ;  /* 0x0000763212037816 */ /* 0x044fe20000000003 */
[----:B------:R-:W-:Y:S01]  /*0aa0*/  IMAD.U32 R5, R18, 0x10000, RZ ;  /* 0x0001000012057824 */ /* 0x000fe200078e00ff */
[----:B------:R-:W-:Y:S02]  /*0ab0*/  PRMT R18, R19, 0x7632, R18 ;  /* 0x0000763213127816 */ /* 0x000fe40000000012 */
[C---:B---3--:R-:W-:Y:S01]  /*0ac0*/  PRMT R17, R14.reuse, 0x7632, R17 ;  /* 0x000076320e117816 */ /* 0x048fe20000000011 */
[----:B------:R-:W-:Y:S01]  /*0ad0*/  IMAD.U32 R3, R3, 0x10000, RZ ;  /* 0x0001000003037824 */ /* 0x000fe200078e00ff */
[----:B------:R-:W-:Y:S01]  /*0ae0*/  SHF.L.U32 R19, R19, 0x10, RZ ;  /* 0x0000001013137819 */ /* 0x000fe200000006ff */
[----:B------:R-:W-:Y:S01]  /*0af0*/  IMAD.U32 R14, R14, 0x10000, RZ ;  /* 0x000100000e0e7824 */ /* 0x000fe200078e00ff */
[----:B0-----:R-:W-:Y:S01]  /*0b00*/  PRMT R20, R15, 0x7632, R20 ;  /* 0x000076320f147816 */ /* 0x001fe20000000014 */
[----:B------:R-:W-:Y:S01]  /*0b10*/  FMUL R5, R0, R5 ;  /* 0x0000000500057220 */ /* 0x000fe20000400000 */
[----:B------:R-:W-:Y:S01]  /*0b20*/  SHF.L.U32 R11, R18, 0x10, RZ ;  /* 0x00000010120b7819 */ /* 0x000fe200000006ff */
[----:B------:R-:W-:Y:S01]  /*0b30*/  IMAD.U32 R17, R17, 0x10000, RZ ;  /* 0x0001000011117824 */ /* 0x000fe200078e00ff */
[----:B------:R-:W-:Y:S01]  /*0b40*/  SHF.L.U32 R15, R15, 0x10, RZ ;  /* 0x000000100f0f7819 */ /* 0x000fe200000006ff */
[----:B------:R-:W-:Y:S01]  /*0b50*/  FMUL R10, R0, R3 ;  /* 0x00000003000a7220 */ /* 0x000fe20000400000 */
[----:B------:R-:W-:Y:S01]  /*0b60*/  SHF.L.U32 R20, R20, 0x10, RZ ;  /* 0x0000001014147819 */ /* 0x000fe200000006ff */
[C---:B------:R-:W-:Y:S01]  /*0b70*/  FMUL R18, R0.reuse, R19 ;  /* 0x0000001300127220 */ /* 0x040fe20000400000 */
[----:B------:R-:W-:Y:S01]  /*0b80*/  FMUL R11, R0, R11 ;  /* 0x0000000b000b7220 */ /* 0x000fe20000400000 */
[----:B------:R-:W-:Y:S01]  /*0b90*/  FMUL R5, R14, R5 ;  /* 0x000000050e057220 */ /* 0x000fe20000400000 */
[----:B------:R-:W-:Y:S01]  /*0ba0*/  FMUL R10, R17, R10 ;  /* 0x0000000a110a7220 */ /* 0x000fe20000400000 */
[----:B------:R-:W-:Y:S01]  /*0bb0*/  FMUL R15, R15, R18 ;  /* 0x000000120f0f7220 */ /* 0x000fe20000400000 */
[----:B------:R-:W-:Y:S01]  /*0bc0*/  FMUL R20, R20, R11 ;  /* 0x0000000b14147220 */ /* 0x000fe20000400000 */
[----:B------:R-:W-:-:S02]  /*0bd0*/  IADD3 R3, PT, PT, R2, R4, RZ ;  /* 0x0000000402037210 */ /* 0x000fc40007ffe0ff */
[----:B------:R-:W-:Y:S01]  /*0be0*/  F2FP.BF16.F32.PACK_AB R18, R10, R5 ;  /* 0x000000050a12723e */ /* 0x000fe200000010ff */
[----:B------:R-:W-:Y:S01]  /*0bf0*/  CS2R R4, SRZ ;  /* 0x0000000000047805 */ /* 0x000fe2000001ff00 */
[----:B------:R-:W-:Y:S01]  /*0c00*/  F2FP.BF16.F32.PACK_AB R19, R20, R15 ;  /* 0x0000000f1413723e */ /* 0x000fe200000010ff */
[----:B------:R-:W-:Y:S01]  /*0c10*/  IMAD.WIDE R6, R3, 0x2, R6 ;  /* 0x0000000203067825 */ /* 0x000fe200078e0206 */
[----:B------:R-:W-:-:S03]  /*0c20*/  CS2R R2, SRZ ;  /* 0x0000000000027805 */ /* 0x000fc6000001ff00 */
[----:B------:R0:W-:Y:S04]  /*0c30*/  @!P0 STG.E.64 desc[UR6][R12.64], R18 ;  /* 0x000000120c008986 */ /* 0x0001e8000c101b06 */
[----:B------:R-:W2:Y:S04]  /*0c40*/  @!P1 LDG.E.EL.64 R4, desc[UR8][R8.64+0x2000] ;  /* 0x0020000808049981 */ /* 0x000ea8000c2e1b00 */
[----:B------:R-:W3:Y:S01]  /*0c50*/  @P2 LDG.E.EF.64 R2, desc[UR4][R6.64] ;  /* 0x0000000406022981 */ /* 0x000ee2000c0e1b00 */
[C---:B--2---:R-:W-:Y:S01]  /*0c60*/  PRMT R10, R4.reuse, 0x7632, R10 ;  /* 0x00007632040a7816 */ /* 0x044fe2000000000a */
[----:B------:R-:W-:Y:S01]  /*0c70*/  IMAD.U32 R11, R4, 0x10000, RZ ;  /* 0x00010000040b7824 */ /* 0x000fe200078e00ff */
[----:B------:R-:W-:-:S02]  /*0c80*/  PRMT R15, R5, 0x7632, R15 ;  /* 0x00007632050f7816 */ /* 0x000fc4000000000f */
[----:B---3--:R-:W-:Y:S01]  /*0c90*/  PRMT R4, R2, 0x7632, R4 ;  /* 0x0000763202047816 */ /* 0x008fe20000000004 */
[----:B------:R-:W-:Y:S01]  /*0ca0*/  IMAD.U32 R10, R10, 0x10000, RZ ;  /* 0x000100000a0a7824 */ /* 0x000fe200078e00ff */
[C---:B------:R-:W-:Y:S02]  /*0cb0*/  PRMT R14, R3.reuse, 0x7632, R14 ;  /* 0x00007632030e7816 */ /* 0x040fe4000000000e */
[----:B0-----:R-:W-:Y:S02]  /*0cc0*/  SHF.L.U32 R13, R3, 0x10, RZ ;  /* 0x00000010030d7819 */ /* 0x001fe400000006ff */
[----:B------:R-:W-:Y:S01]  /*0cd0*/  SHF.L.U32 R16, R5, 0x10, RZ ;  /* 0x0000001005107819 */ /* 0x000fe200000006ff */
[----:B------:R-:W-:Y:S01]  /*0ce0*/  IMAD.U32 R5, R2, 0x10000, RZ ;  /* 0x0001000002057824 */ /* 0x000fe200078e00ff */
[----:B------:R-:W-:Y:S01]  /*0cf0*/  SHF.L.U32 R3, R4, 0x10, RZ ;  /* 0x0000001004037819 */ /* 0x000fe200000006ff */
[----:B------:R-:W-:Y:S01]  /*0d00*/  IMAD.U32 R9, R14, 0x10000, RZ ;  /* 0x000100000e097824 */ /* 0x000fe200078e00ff */
[----:B------:R-:W-:Y:S01]  /*0d10*/  SHF.L.U32 R15, R15, 0x10, RZ ;  /* 0x000000100f0f7819 */ /* 0x000fe200000006ff */
[C---:B------:R-:W-:Y:S01]  /*0d20*/  FMUL R2, R0.reuse, R5 ;  /* 0x0000000500027220 */ /* 0x040fe20000400000 */
[C---:B------:R-:W-:Y:S01]  /*0d30*/  FMUL R13, R0.reuse, R13 ;  /* 0x0000000d000d7220 */ /* 0x040fe20000400000 */
[C---:B------:R-:W-:Y:S01]  /*0d40*/  FMUL R3, R0.reuse, R3 ;  /* 0x0000000300037220 */ /* 0x040fe20000400000 */
[----:B------:R-:W-:Y:S01]  /*0d50*/  FMUL R0, R0, R9 ;  /* 0x0000000900007220 */ /* 0x000fe20000400000 */
[----:B------:R-:W-:Y:S01]  /*0d60*/  FMUL R2, R11, R2 ;  /* 0x000000020b027220 */ /* 0x000fe20000400000 */
[----:B------:R-:W-:Y:S01]  /*0d70*/  FMUL R13, R16, R13 ;  /* 0x0000000d100d7220 */ /* 0x000fe20000400000 */
[----:B------:R-:W-:Y:S01]  /*0d80*/  FMUL R3, R10, R3 ;  /* 0x000000030a037220 */ /* 0x000fe20000400000 */
[----:B------:R-:W-:-:S04]  /*0d90*/  FMUL R0, R15, R0 ;  /* 0x000000000f007220 */ /* 0x000fc80000400000 */
[----:B------:R-:W-:Y:S02]  /*0da0*/  F2FP.BF16.F32.PACK_AB R2, R3, R2 ;  /* 0x000000020302723e */ /* 0x000fe400000010ff */
[----:B------:R-:W-:Y:S01]  /*0db0*/  F2FP.BF16.F32.PACK_AB R3, R0, R13 ;  /* 0x0000000d0003723e */ /* 0x000fe200000010ff */
[----:B------:R-:W-:Y:S06]  /*0dc0*/  @!P2 EXIT ;  /* 0x000000000000a94d */ /* 0x000fec0003800000 */
[----:B------:R-:W-:Y:S01]  /*0dd0*/  STG.E.64 desc[UR6][R6.64], R2 ;  /* 0x0000000206007986 */ /* 0x000fe2000c101b06 */
[----:B------:R-:W-:Y:S05]  /*0de0*/  EXIT ;  /* 0x000000000000794d */ /* 0x000fea0003800000 */
.L_x_1:
[----:B------:R-:W-:-:S00]  /*0df0*/  BRA `(.L_x_1) ;  /* 0xfffffffc00fc7947 */ /* 0x000fc0000383ffff */
[----:B------:R-:W-:-:S00]  /*0e00*/  NOP ;  /* 0x0000000000007918 */ /* 0x000fc00000000000 */
[----:B------:R-:W-:-:S00]  /*0e10*/  NOP ;  /* 0x0000000000007918 */ /* 0x000fc00000000000 */
[----:B------:R-:W-:-:S00]  /*0e20*/  NOP ;  /* 0x0000000000007918 */ /* 0x000fc00000000000 */
[----:B------:R-:W-:-:S00]  /*0e30*/  NOP ;  /* 0x0000000000007918 */ /* 0x000fc00000000000 */
[----:B------:R-:W-:-:S00]  /*0e40*/  NOP ;  /* 0x0000000000007918 */ /* 0x000fc00000000000 */
[----:B------:R-:W-:-:S00]  /*0e50*/  NOP ;  /* 0x0000000000007918 */ /* 0x000fc00000000000 */
[----:B------:R-:W-:-:S00]  /*0e60*/  NOP ;  /* 0x0000000000007918 */ /* 0x000fc00000000000 */
[----:B------:R-:W-:-:S00]  /*0e70*/  NOP ;  /* 0x0000000000007918 */ /* 0x000fc00000000000 */
.L_x_2:


//--------------------- .nv.global.init           --------------------------
	.section	.nv.global.init,"aw",@progbits
.nv.global.init:
	.type		_$_str,@object
	.size		_$_str,(.L_0 - _$_str)
_$_str:
        /*0000*/ 	.byte	0x5f, 0x5f, 0x43, 0x55, 0x44, 0x41, 0x5f, 0x46, 0x54, 0x5a, 0x00
.L_0:


//--------------------- .nv.shared.triton_red_fused__scaled_dot_product_efficient_attention_mean_pow_6 --------------------------
	.section	.nv.shared.triton_red_fused__scaled_dot_product_efficient_attention_mean_pow_6,"aw",@nobits
	.sectionflags	@""
	.align	16
	.zero		1024


//--------------------- .nv.shared.reserved.0     --------------------------
	.section	.nv.shared.reserved.0,"aw",@nobits
	.weak		__nv_reservedSMEM_offset_0_alias
	.size		__nv_reservedSMEM_offset_0_alias, 0, 64
	.other		__nv_reservedSMEM_offset_0_alias,@"STO_CUDA_RESERVED_SHARED STV_DEFAULT"
__nv_reservedSMEM_offset_0_alias:
	.zero		0
	.zero		64


//--------------------- .nv.constant0.triton_red_fused__scaled_dot_product_efficient_attention_mean_pow_6 --------------------------
	.section	.nv.constant0.triton_red_fused__scaled_dot_product_efficient_attention_mean_pow_6,"a",@progbits
	.sectionflags	@""
	.align	4
.nv.constant0.triton_red_fused__scaled_dot_product_efficient_attention_mean_pow_6:
	.zero		928


//--------------------- SYMBOLS --------------------------

	.type		.nv.reservedSmem.offset0,@object
	.size		.nv.reservedSmem.offset0,0x4
	.type		.nv.reservedSmem.cap,@object
	.size		.nv.reservedSmem.cap,0x4
